//
// Generated by NVIDIA NVVM Compiler
//
// Compiler Build ID: CL-36424714
// Cuda compilation tools, release 13.0, V13.0.88
// Based on NVVM 20.0.0
//

.version 9.0
.target sm_100
.address_size 64

	// .globl	_Z13vecAdd_kernelPfS_S_i

.visible .entry _Z13vecAdd_kernelPfS_S_i(
	.param .u64 .ptr .align 1 _Z13vecAdd_kernelPfS_S_i_param_0,
	.param .u64 .ptr .align 1 _Z13vecAdd_kernelPfS_S_i_param_1,
	.param .u64 .ptr .align 1 _Z13vecAdd_kernelPfS_S_i_param_2,
	.param .u32 _Z13vecAdd_kernelPfS_S_i_param_3
)
{
	.reg .pred 	%p<2>;
	.reg .b32 	%r<6>;
	.reg .b32 	%f<4>;
	.reg .b64 	%rd<11>;

	ld.param.u64 	%rd1, [_Z13vecAdd_kernelPfS_S_i_param_0];
	ld.param.u64 	%rd2, [_Z13vecAdd_kernelPfS_S_i_param_1];
	ld.param.u64 	%rd3, [_Z13vecAdd_kernelPfS_S_i_param_2];
	ld.param.u32 	%r2, [_Z13vecAdd_kernelPfS_S_i_param_3];
	mov.u32 	%r3, %ctaid.x;
	mov.u32 	%r4, %ntid.x;
	mov.u32 	%r5, %tid.x;
	mad.lo.s32 	%r1, %r3, %r4, %r5;
	setp.ge.s32 	%p1, %r1, %r2;
	@%p1 bra 	$L__BB0_2;
	cvta.to.global.u64 	%rd4, %rd1;
	cvta.to.global.u64 	%rd5, %rd2;
	cvta.to.global.u64 	%rd6, %rd3;
	mul.wide.s32 	%rd7, %r1, 4;
	add.s64 	%rd8, %rd4, %rd7;
	ld.global.f32 	%f1, [%rd8];
	add.s64 	%rd9, %rd5, %rd7;
	ld.global.f32 	%f2, [%rd9];
	add.f32 	%f3, %f1, %f2;
	add.s64 	%rd10, %rd6, %rd7;
	st.global.f32 	[%rd10], %f3;
$L__BB0_2:
	ret;

}
	// .globl	_Z13vecSub_kernelPfS_S_i
.visible .entry _Z13vecSub_kernelPfS_S_i(
	.param .u64 .ptr .align 1 _Z13vecSub_kernelPfS_S_i_param_0,
	.param .u64 .ptr .align 1 _Z13vecSub_kernelPfS_S_i_param_1,
	.param .u64 .ptr .align 1 _Z13vecSub_kernelPfS_S_i_param_2,
	.param .u32 _Z13vecSub_kernelPfS_S_i_param_3
)
{
	.reg .pred 	%p<2>;
	.reg .b32 	%r<6>;
	.reg .b32 	%f<4>;
	.reg .b64 	%rd<11>;

	ld.param.u64 	%rd1, [_Z13vecSub_kernelPfS_S_i_param_0];
	ld.param.u64 	%rd2, [_Z13vecSub_kernelPfS_S_i_param_1];
	ld.param.u64 	%rd3, [_Z13vecSub_kernelPfS_S_i_param_2];
	ld.param.u32 	%r2, [_Z13vecSub_kernelPfS_S_i_param_3];
	mov.u32 	%r3, %ctaid.x;
	mov.u32 	%r4, %ntid.x;
	mov.u32 	%r5, %tid.x;
	mad.lo.s32 	%r1, %r3, %r4, %r5;
	setp.ge.s32 	%p1, %r1, %r2;
	@%p1 bra 	$L__BB1_2;
	cvta.to.global.u64 	%rd4, %rd1;
	cvta.to.global.u64 	%rd5, %rd2;
	cvta.to.global.u64 	%rd6, %rd3;
	mul.wide.s32 	%rd7, %r1, 4;
	add.s64 	%rd8, %rd4, %rd7;
	ld.global.f32 	%f1, [%rd8];
	add.s64 	%rd9, %rd5, %rd7;
	ld.global.f32 	%f2, [%rd9];
	sub.f32 	%f3, %f1, %f2;
	add.s64 	%rd10, %rd6, %rd7;
	st.global.f32 	[%rd10], %f3;
$L__BB1_2:
	ret;

}
	// .globl	_Z16vecScalar_kernelPffi
.visible .entry _Z16vecScalar_kernelPffi(
	.param .u64 .ptr .align 1 _Z16vecScalar_kernelPffi_param_0,
	.param .f32 _Z16vecScalar_kernelPffi_param_1,
	.param .u32 _Z16vecScalar_kernelPffi_param_2
)
{
	.reg .pred 	%p<2>;
	.reg .b32 	%r<6>;
	.reg .b32 	%f<4>;
	.reg .b64 	%rd<5>;

	ld.param.u64 	%rd1, [_Z16vecScalar_kernelPffi_param_0];
	ld.param.f32 	%f1, [_Z16vecScalar_kernelPffi_param_1];
	ld.param.u32 	%r2, [_Z16vecScalar_kernelPffi_param_2];
	mov.u32 	%r3, %ctaid.x;
	mov.u32 	%r4, %ntid.x;
	mov.u32 	%r5, %tid.x;
	mad.lo.s32 	%r1, %r3, %r4, %r5;
	setp.ge.s32 	%p1, %r1, %r2;
	@%p1 bra 	$L__BB2_2;
	cvta.to.global.u64 	%rd2, %rd1;
	mul.wide.s32 	%rd3, %r1, 4;
	add.s64 	%rd4, %rd2, %rd3;
	ld.global.f32 	%f2, [%rd4];
	mul.f32 	%f3, %f1, %f2;
	st.global.f32 	[%rd4], %f3;
$L__BB2_2:
	ret;

}
	// .globl	_Z14vecCopy_kernelPfS_i
.visible .entry _Z14vecCopy_kernelPfS_i(
	.param .u64 .ptr .align 1 _Z14vecCopy_kernelPfS_i_param_0,
	.param .u64 .ptr .align 1 _Z14vecCopy_kernelPfS_i_param_1,
	.param .u32 _Z14vecCopy_kernelPfS_i_param_2
)
{
	.reg .pred 	%p<2>;
	.reg .b32 	%r<6>;
	.reg .b32 	%f<2>;
	.reg .b64 	%rd<8>;

	ld.param.u64 	%rd1, [_Z14vecCopy_kernelPfS_i_param_0];
	ld.param.u64 	%rd2, [_Z14vecCopy_kernelPfS_i_param_1];
	ld.param.u32 	%r2, [_Z14vecCopy_kernelPfS_i_param_2];
	mov.u32 	%r3, %ctaid.x;
	mov.u32 	%r4, %ntid.x;
	mov.u32 	%r5, %tid.x;
	mad.lo.s32 	%r1, %r3, %r4, %r5;
	setp.ge.s32 	%p1, %r1, %r2;
	@%p1 bra 	$L__BB3_2;
	cvta.to.global.u64 	%rd3, %rd1;
	cvta.to.global.u64 	%rd4, %rd2;
	mul.wide.s32 	%rd5, %r1, 4;
	add.s64 	%rd6, %rd3, %rd5;
	ld.global.f32 	%f1, [%rd6];
	add.s64 	%rd7, %rd4, %rd5;
	st.global.f32 	[%rd7], %f1;
$L__BB3_2:
	ret;

}


// ===== COMPILED SASS (sm_100) =====

	.target	sm_100

	.elftype	@"ET_EXEC"


//--------------------- .note.nv.tkinfo           --------------------------
	.section	.note.nv.tkinfo,"",@"SHT_NOTE"
	.sectionflags	@"SHF_NOTE_NV_TKINFO"
	.tkinfo
        /*0018*/ 	.word	0x00000002
        /*0030*/ 	.string	""
        /*0030*/ 	.string	"ptxas"
        /*0030*/ 	.string	"Cuda compilation tools, release 13.0, V13.0.88"
        /*0030*/ 	.string	"Build cuda_13.0.r13.0/compiler.36424714_0"
        /*0030*/ 	.string	"-arch sm_100 -m 64 "



//--------------------- .note.nv.cuinfo           --------------------------
	.section	.note.nv.cuinfo,"",@"SHT_NOTE"
	.sectionflags	@"SHF_NOTE_NV_CUINFO"
        /*0018*/ 	.short	0x0002
        /*001a*/ 	.short	0x0064
        /*001c*/ 	.short	0x0082
	.zero		2


//--------------------- .nv.info                  --------------------------
	.section	.nv.info,"",@"SHT_CUDA_INFO"
	.align	4


	//----- nvinfo : EIATTR_REGCOUNT
	.align		4
        /*0000*/ 	.byte	0x04, 0x2f
        /*0002*/ 	.short	(.L_1 - .L_0)
	.align		4
.L_0:
        /*0004*/ 	.word	index@(_Z13vecAdd_kernelPfS_S_i)
        /*0008*/ 	.word	0x0000000c


	//----- nvinfo : EIATTR_FRAME_SIZE
	.align		4
.L_1:
        /*000c*/ 	.byte	0x04, 0x11
        /*000e*/ 	.short	(.L_3 - .L_2)
	.align		4
.L_2:
        /*0010*/ 	.word	index@(_Z13vecAdd_kernelPfS_S_i)
        /*0014*/ 	.word	0x00000000


	//----- nvinfo : EIATTR_REGCOUNT
	.align		4
.L_3:
        /*0018*/ 	.byte	0x04, 0x2f
        /*001a*/ 	.short	(.L_5 - .L_4)
	.align		4
.L_4:
        /*001c*/ 	.word	index@(_Z13vecSub_kernelPfS_S_i)
        /*0020*/ 	.word	0x0000000c


	//----- nvinfo : EIATTR_FRAME_SIZE
	.align		4
.L_5:
        /*0024*/ 	.byte	0x04, 0x11
        /*0026*/ 	.short	(.L_7 - .L_6)
	.align		4
.L_6:
        /*0028*/ 	.word	index@(_Z13vecSub_kernelPfS_S_i)
        /*002c*/ 	.word	0x00000000


	//----- nvinfo : EIATTR_REGCOUNT
	.align		4
.L_7:
        /*0030*/ 	.byte	0x04, 0x2f
        /*0032*/ 	.short	(.L_9 - .L_8)
	.align		4
.L_8:
        /*0034*/ 	.word	index@(_Z16vecScalar_kernelPffi)
        /*0038*/ 	.word	0x00000008


	//----- nvinfo : EIATTR_FRAME_SIZE
	.align		4
.L_9:
        /*003c*/ 	.byte	0x04, 0x11
        /*003e*/ 	.short	(.L_11 - .L_10)
	.align		4
.L_10:
        /*0040*/ 	.word	index@(_Z16vecScalar_kernelPffi)
        /*0044*/ 	.word	0x00000000


	//----- nvinfo : EIATTR_REGCOUNT
	.align		4
.L_11:
        /*0048*/ 	.byte	0x04, 0x2f
        /*004a*/ 	.short	(.L_13 - .L_12)
	.align		4
.L_12:
        /*004c*/ 	.word	index@(_Z14vecCopy_kernelPfS_i)
        /*0050*/ 	.word	0x0000000a


	//----- nvinfo : EIATTR_FRAME_SIZE
	.align		4
.L_13:
        /*0054*/ 	.byte	0x04, 0x11
        /*0056*/ 	.short	(.L_15 - .L_14)
	.align		4
.L_14:
        /*0058*/ 	.word	index@(_Z14vecCopy_kernelPfS_i)
        /*005c*/ 	.word	0x00000000


	//----- nvinfo : EIATTR_MIN_STACK_SIZE
	.align		4
.L_15:
        /*0060*/ 	.byte	0x04, 0x12
        /*0062*/ 	.short	(.L_17 - .L_16)
	.align		4
.L_16:
        /*0064*/ 	.word	index@(_Z14vecCopy_kernelPfS_i)
        /*0068*/ 	.word	0x00000000


	//----- nvinfo : EIATTR_MIN_STACK_SIZE
	.align		4
.L_17:
        /*006c*/ 	.byte	0x04, 0x12
        /*006e*/ 	.short	(.L_19 - .L_18)
	.align		4
.L_18:
        /*0070*/ 	.word	index@(_Z16vecScalar_kernelPffi)
        /*0074*/ 	.word	0x00000000


	//----- nvinfo : EIATTR_MIN_STACK_SIZE
	.align		4
.L_19:
        /*0078*/ 	.byte	0x04, 0x12
        /*007a*/ 	.short	(.L_21 - .L_20)
	.align		4
.L_20:
        /*007c*/ 	.word	index@(_Z13vecSub_kernelPfS_S_i)
        /*0080*/ 	.word	0x00000000


	//----- nvinfo : EIATTR_MIN_STACK_SIZE
	.align		4
.L_21:
        /*0084*/ 	.byte	0x04, 0x12
        /*0086*/ 	.short	(.L_23 - .L_22)
	.align		4
.L_22:
        /*0088*/ 	.word	index@(_Z13vecAdd_kernelPfS_S_i)
        /*008c*/ 	.word	0x00000000
.L_23:


//--------------------- .nv.compat                --------------------------
	.section	.nv.compat,"",@"SHT_CUDA_COMPAT_INFO"
	.align	4
        /*0000*/ 	.byte	0x02, 0x09, 0x00, 0x00, 0x02, 0x02, 0x01, 0x00, 0x02, 0x05, 0x05, 0x00, 0x03, 0x07, 0x01, 0x01
        /*0010*/ 	.byte	0x02, 0x03, 0x00, 0x00, 0x02, 0x06, 0x01, 0x00, 0x04, 0x0b, 0x08, 0x00, 0x09, 0x00, 0x00, 0x00
        /*0020*/ 	.byte	0x00, 0x00, 0x00, 0x00


//--------------------- .nv.info._Z14vecCopy_kernelPfS_i --------------------------
	.section	.nv.info._Z14vecCopy_kernelPfS_i,"",@"SHT_CUDA_INFO"
	.sectionflags	@""
	.align	4


	//----- nvinfo : EIATTR_CUDA_API_VERSION
	.align		4
        /*0000*/ 	.byte	0x04, 0x37
        /*0002*/ 	.short	(.L_25 - .L_24)
.L_24:
        /*0004*/ 	.word	0x00000082


	//----- nvinfo : EIATTR_KPARAM_INFO
	.align		4
.L_25:
        /*0008*/ 	.byte	0x04, 0x17
        /*000a*/ 	.short	(.L_27 - .L_26)
.L_26:
        /*000c*/ 	.word	0x00000000
        /*0010*/ 	.short	0x0002
        /*0012*/ 	.short	0x0010
        /*0014*/ 	.byte	0x00, 0xf0, 0x11, 0x00


	//----- nvinfo : EIATTR_KPARAM_INFO
	.align		4
.L_27:
        /*0018*/ 	.byte	0x04, 0x17
        /*001a*/ 	.short	(.L_29 - .L_28)
.L_28:
        /*001c*/ 	.word	0x00000000
        /*0020*/ 	.short	0x0001
        /*0022*/ 	.short	0x0008
        /*0024*/ 	.byte	0x00, 0xf5, 0x21, 0x00


	//----- nvinfo : EIATTR_KPARAM_INFO
	.align		4
.L_29:
        /*0028*/ 	.byte	0x04, 0x17
        /*002a*/ 	.short	(.L_31 - .L_30)
.L_30:
        /*002c*/ 	.word	0x00000000
        /*0030*/ 	.short	0x0000
        /*0032*/ 	.short	0x0000
        /*0034*/ 	.byte	0x00, 0xf5, 0x21, 0x00


	//----- nvinfo : EIATTR_SPARSE_MMA_MASK
	.align		4
.L_31:
        /*0038*/ 	.byte	0x03, 0x50
        /*003a*/ 	.short	0x0000


	//----- nvinfo : EIATTR_MAXREG_COUNT
	.align		4
        /*003c*/ 	.byte	0x03, 0x1b
        /*003e*/ 	.short	0x00ff


	//----- nvinfo : EIATTR_MERCURY_ISA_VERSION
	.align		4
        /*0040*/ 	.byte	0x03, 0x5f
        /*0042*/ 	.short	0x0101


	//----- nvinfo : EIATTR_VRC_CTA_INIT_COUNT
	.align		4
        /*0044*/ 	.byte	0x02, 0x4a
	.zero		1
	.zero		1


	//----- nvinfo : EIATTR_EXIT_INSTR_OFFSETS
	.align		4
        /*0048*/ 	.byte	0x04, 0x1c
        /*004a*/ 	.short	(.L_33 - .L_32)


	//   ....[0]....
.L_32:
        /*004c*/ 	.word	0x00000070


	//   ....[1]....
        /*0050*/ 	.word	0x000000f0


	//----- nvinfo : EIATTR_CBANK_PARAM_SIZE
	.align		4
.L_33:
        /*0054*/ 	.byte	0x03, 0x19
        /*0056*/ 	.short	0x0014


	//----- nvinfo : EIATTR_PARAM_CBANK
	.align		4
        /*0058*/ 	.byte	0x04, 0x0a
        /*005a*/ 	.short	(.L_35 - .L_34)
	.align		4
.L_34:
        /*005c*/ 	.word	index@(.nv.constant0._Z14vecCopy_kernelPfS_i)
        /*0060*/ 	.short	0x0380
        /*0062*/ 	.short	0x0014


	//----- nvinfo : EIATTR_SW_WAR
	.align		4
.L_35:
        /*0064*/ 	.byte	0x04, 0x36
        /*0066*/ 	.short	(.L_37 - .L_36)
.L_36:
        /*0068*/ 	.word	0x00000008
.L_37:


//--------------------- .nv.info._Z16vecScalar_kernelPffi --------------------------
	.section	.nv.info._Z16vecScalar_kernelPffi,"",@"SHT_CUDA_INFO"
	.sectionflags	@""
	.align	4


	//----- nvinfo : EIATTR_CUDA_API_VERSION
	.align		4
        /*0000*/ 	.byte	0x04, 0x37
        /*0002*/ 	.short	(.L_39 - .L_38)
.L_38:
        /*0004*/ 	.word	0x00000082


	//----- nvinfo : EIATTR_KPARAM_INFO
	.align		4
.L_39:
        /*0008*/ 	.byte	0x04, 0x17
        /*000a*/ 	.short	(.L_41 - .L_40)
.L_40:
        /*000c*/ 	.word	0x00000000
        /*0010*/ 	.short	0x0002
        /*0012*/ 	.short	0x000c
        /*0014*/ 	.byte	0x00, 0xf0, 0x11, 0x00


	//----- nvinfo : EIATTR_KPARAM_INFO
	.align		4
.L_41:
        /*0018*/ 	.byte	0x04, 0x17
        /*001a*/ 	.short	(.L_43 - .L_42)
.L_42:
        /*001c*/ 	.word	0x00000000
        /*0020*/ 	.short	0x0001
        /*0022*/ 	.short	0x0008
        /*0024*/ 	.byte	0x00, 0xf0, 0x11, 0x00


	//----- nvinfo : EIATTR_KPARAM_INFO
	.align		4
.L_43:
        /*0028*/ 	.byte	0x04, 0x17
        /*002a*/ 	.short	(.L_45 - .L_44)
.L_44:
        /*002c*/ 	.word	0x00000000
        /*0030*/ 	.short	0x0000
        /*0032*/ 	.short	0x0000
        /*0034*/ 	.byte	0x00, 0xf5, 0x21, 0x00


	//----- nvinfo : EIATTR_SPARSE_MMA_MASK
	.align		4
.L_45:
        /*0038*/ 	.byte	0x03, 0x50
        /*003a*/ 	.short	0x0000


	//----- nvinfo : EIATTR_MAXREG_COUNT
	.align		4
        /*003c*/ 	.byte	0x03, 0x1b
        /*003e*/ 	.short	0x00ff


	//----- nvinfo : EIATTR_MERCURY_ISA_VERSION
	.align		4
        /*0040*/ 	.byte	0x03, 0x5f
        /*0042*/ 	.short	0x0101


	//----- nvinfo : EIATTR_VRC_CTA_INIT_COUNT
	.align		4
        /*0044*/ 	.byte	0x02, 0x4a
	.zero		1
	.zero		1


	//----- nvinfo : EIATTR_EXIT_INSTR_OFFSETS
	.align		4
        /*0048*/ 	.byte	0x04, 0x1c
        /*004a*/ 	.short	(.L_47 - .L_46)


	//   ....[0]....
.L_46:
        /*004c*/ 	.word	0x00000070


	//   ....[1]....
        /*0050*/ 	.word	0x000000f0


	//----- nvinfo : EIATTR_CBANK_PARAM_SIZE
	.align		4
.L_47:
        /*0054*/ 	.byte	0x03, 0x19
        /*0056*/ 	.short	0x0010


	//----- nvinfo : EIATTR_PARAM_CBANK
	.align		4
        /*0058*/ 	.byte	0x04, 0x0a
        /*005a*/ 	.short	(.L_49 - .L_48)
	.align		4
.L_48:
        /*005c*/ 	.word	index@(.nv.constant0._Z16vecScalar_kernelPffi)
        /*0060*/ 	.short	0x0380
        /*0062*/ 	.short	0x0010


	//----- nvinfo : EIATTR_SW_WAR
	.align		4
.L_49:
        /*0064*/ 	.byte	0x04, 0x36
        /*0066*/ 	.short	(.L_51 - .L_50)
.L_50:
        /*0068*/ 	.word	0x00000008
.L_51:


//--------------------- .nv.info._Z13vecSub_kernelPfS_S_i --------------------------
	.section	.nv.info._Z13vecSub_kernelPfS_S_i,"",@"SHT_CUDA_INFO"
	.sectionflags	@""
	.align	4


	//----- nvinfo : EIATTR_CUDA_API_VERSION
	.align		4
        /*0000*/ 	.byte	0x04, 0x37
        /*0002*/ 	.short	(.L_53 - .L_52)
.L_52:
        /*0004*/ 	.word	0x00000082


	//----- nvinfo : EIATTR_KPARAM_INFO
	.align		4
.L_53:
        /*0008*/ 	.byte	0x04, 0x17
        /*000a*/ 	.short	(.L_55 - .L_54)
.L_54:
        /*000c*/ 	.word	0x00000000
        /*0010*/ 	.short	0x0003
        /*0012*/ 	.short	0x0018
        /*0014*/ 	.byte	0x00, 0xf0, 0x11, 0x00


	//----- nvinfo : EIATTR_KPARAM_INFO
	.align		4
.L_55:
        /*0018*/ 	.byte	0x04, 0x17
        /*001a*/ 	.short	(.L_57 - .L_56)
.L_56:
        /*001c*/ 	.word	0x00000000
        /*0020*/ 	.short	0x0002
        /*0022*/ 	.short	0x0010
        /*0024*/ 	.byte	0x00, 0xf5, 0x21, 0x00


	//----- nvinfo : EIATTR_KPARAM_INFO
	.align		4
.L_57:
        /*0028*/ 	.byte	0x04, 0x17
        /*002a*/ 	.short	(.L_59 - .L_58)
.L_58:
        /*002c*/ 	.word	0x00000000
        /*0030*/ 	.short	0x0001
        /*0032*/ 	.short	0x0008
        /*0034*/ 	.byte	0x00, 0xf5, 0x21, 0x00


	//----- nvinfo : EIATTR_KPARAM_INFO
	.align		4
.L_59:
        /*0038*/ 	.byte	0x04, 0x17
        /*003a*/ 	.short	(.L_61 - .L_60)
.L_60:
        /*003c*/ 	.word	0x00000000
        /*0040*/ 	.short	0x0000
        /*0042*/ 	.short	0x0000
        /*0044*/ 	.byte	0x00, 0xf5, 0x21, 0x00


	//----- nvinfo : EIATTR_SPARSE_MMA_MASK
	.align		4
.L_61:
        /*0048*/ 	.byte	0x03, 0x50
        /*004a*/ 	.short	0x0000


	//----- nvinfo : EIATTR_MAXREG_COUNT
	.align		4
        /*004c*/ 	.byte	0x03, 0x1b
        /*004e*/ 	.short	0x00ff


	//----- nvinfo : EIATTR_MERCURY_ISA_VERSION
	.align		4
        /*0050*/ 	.byte	0x03, 0x5f
        /*0052*/ 	.short	0x0101


	//----- nvinfo : EIATTR_VRC_CTA_INIT_COUNT
	.align		4
        /*0054*/ 	.byte	0x02, 0x4a
	.zero		1
	.zero		1


	//----- nvinfo : EIATTR_EXIT_INSTR_OFFSETS
	.align		4
        /*0058*/ 	.byte	0x04, 0x1c
        /*005a*/ 	.short	(.L_63 - .L_62)


	//   ....[0]....
.L_62:
        /*005c*/ 	.word	0x00000070


	//   ....[1]....
        /*0060*/ 	.word	0x00000130


	//----- nvinfo : EIATTR_CBANK_PARAM_SIZE
	.align		4
.L_63:
        /*0064*/ 	.byte	0x03, 0x19
        /*0066*/ 	.short	0x001c


	//----- nvinfo : EIATTR_PARAM_CBANK
	.align		4
        /*0068*/ 	.byte	0x04, 0x0a
        /*006a*/ 	.short	(.L_65 - .L_64)
	.align		4
.L_64:
        /*006c*/ 	.word	index@(.nv.constant0._Z13vecSub_kernelPfS_S_i)
        /*0070*/ 	.short	0x0380
        /*0072*/ 	.short	0x001c


	//----- nvinfo : EIATTR_SW_WAR
	.align		4
.L_65:
        /*0074*/ 	.byte	0x04, 0x36
        /*0076*/ 	.short	(.L_67 - .L_66)
.L_66:
        /*0078*/ 	.word	0x00000008
.L_67:


//--------------------- .nv.info._Z13vecAdd_kernelPfS_S_i --------------------------
	.section	.nv.info._Z13vecAdd_kernelPfS_S_i,"",@"SHT_CUDA_INFO"
	.sectionflags	@""
	.align	4


	//----- nvinfo : EIATTR_CUDA_API_VERSION
	.align		4
        /*0000*/ 	.byte	0x04, 0x37
        /*0002*/ 	.short	(.L_69 - .L_68)
.L_68:
        /*0004*/ 	.word	0x00000082


	//----- nvinfo : EIATTR_KPARAM_INFO
	.align		4
.L_69:
        /*0008*/ 	.byte	0x04, 0x17
        /*000a*/ 	.short	(.L_71 - .L_70)
.L_70:
        /*000c*/ 	.word	0x00000000
        /*0010*/ 	.short	0x0003
        /*0012*/ 	.short	0x0018
        /*0014*/ 	.byte	0x00, 0xf0, 0x11, 0x00


	//----- nvinfo : EIATTR_KPARAM_INFO
	.align		4
.L_71:
        /*0018*/ 	.byte	0x04, 0x17
        /*001a*/ 	.short	(.L_73 - .L_72)
.L_72:
        /*001c*/ 	.word	0x00000000
        /*0020*/ 	.short	0x0002
        /*0022*/ 	.short	0x0010
        /*0024*/ 	.byte	0x00, 0xf5, 0x21, 0x00


	//----- nvinfo : EIATTR_KPARAM_INFO
	.align		4
.L_73:
        /*0028*/ 	.byte	0x04, 0x17
        /*002a*/ 	.short	(.L_75 - .L_74)
.L_74:
        /*002c*/ 	.word	0x00000000
        /*0030*/ 	.short	0x0001
        /*0032*/ 	.short	0x0008
        /*0034*/ 	.byte	0x00, 0xf5, 0x21, 0x00


	//----- nvinfo : EIATTR_KPARAM_INFO
	.align		4
.L_75:
        /*0038*/ 	.byte	0x04, 0x17
        /*003a*/ 	.short	(.L_77 - .L_76)
.L_76:
        /*003c*/ 	.word	0x00000000
        /*0040*/ 	.short	0x0000
        /*0042*/ 	.short	0x0000
        /*0044*/ 	.byte	0x00, 0xf5, 0x21, 0x00


	//----- nvinfo : EIATTR_SPARSE_MMA_MASK
	.align		4
.L_77:
        /*0048*/ 	.byte	0x03, 0x50
        /*004a*/ 	.short	0x0000


	//----- nvinfo : EIATTR_MAXREG_COUNT
	.align		4
        /*004c*/ 	.byte	0x03, 0x1b
        /*004e*/ 	.short	0x00ff


	//----- nvinfo : EIATTR_MERCURY_ISA_VERSION
	.align		4
        /*0050*/ 	.byte	0x03, 0x5f
        /*0052*/ 	.short	0x0101


	//----- nvinfo : EIATTR_VRC_CTA_INIT_COUNT
	.align		4
        /*0054*/ 	.byte	0x02, 0x4a
	.zero		1
	.zero		1


	//----- nvinfo : EIATTR_EXIT_INSTR_OFFSETS
	.align		4
        /*0058*/ 	.byte	0x04, 0x1c
        /*005a*/ 	.short	(.L_79 - .L_78)


	//   ....[0]....
.L_78:
        /*005c*/ 	.word	0x00000070


	//   ....[1]....
        /*0060*/ 	.word	0x00000130


	//----- nvinfo : EIATTR_CBANK_PARAM_SIZE
	.align		4
.L_79:
        /*0064*/ 	.byte	0x03, 0x19
        /*0066*/ 	.short	0x001c


	//----- nvinfo : EIATTR_PARAM_CBANK
	.align		4
        /*0068*/ 	.byte	0x04, 0x0a
        /*006a*/ 	.short	(.L_81 - .L_80)
	.align		4
.L_80:
        /*006c*/ 	.word	index@(.nv.constant0._Z13vecAdd_kernelPfS_S_i)
        /*0070*/ 	.short	0x0380
        /*0072*/ 	.short	0x001c


	//----- nvinfo : EIATTR_SW_WAR
	.align		4
.L_81:
        /*0074*/ 	.byte	0x04, 0x36
        /*0076*/ 	.short	(.L_83 - .L_82)
.L_82:
        /*0078*/ 	.word	0x00000008
.L_83:


//--------------------- .nv.callgraph             --------------------------
	.section	.nv.callgraph,"",@"SHT_CUDA_CALLGRAPH"
	.align	4
	.sectionentsize	8
	.align		4
        /*0000*/ 	.word	0x00000000
	.align		4
        /*0004*/ 	.word	0xffffffff
	.align		4
        /*0008*/ 	.word	0x00000000
	.align		4
        /*000c*/ 	.word	0xfffffffe
	.align		4
        /*0010*/ 	.word	0x00000000
	.align		4
        /*0014*/ 	.word	0xfffffffd
	.align		4
        /*0018*/ 	.word	0x00000000
	.align		4
        /*001c*/ 	.word	0xfffffffc


//--------------------- .text._Z14vecCopy_kernelPfS_i --------------------------
	.section	.text._Z14vecCopy_kernelPfS_i,"ax",@progbits
	.align	128
        .global         _Z14vecCopy_kernelPfS_i
        .type           _Z14vecCopy_kernelPfS_i,@function
        .size           _Z14vecCopy_kernelPfS_i,(.L_x_4 - _Z14vecCopy_kernelPfS_i)
        .other          _Z14vecCopy_kernelPfS_i,@"STO_CUDA_ENTRY STV_DEFAULT"
_Z14vecCopy_kernelPfS_i:
.text._Z14vecCopy_kernelPfS_i:
[----:B------:R-:W-:Y:S01]  /*0000*/  LDC R1, c[0x0][0x37c] ;  /* 0x0000df00ff017b82 */ /* 0x000fe20000000800 */
[----:B------:R-:W0:Y:S07]  /*0010*/  S2R R0, SR_TID.X ;  /* 0x0000000000007919 */ /* 0x000e2e0000002100 */
[----:B------:R-:W0:Y:S01]  /*0020*/  S2UR UR4, SR_CTAID.X ;  /* 0x00000000000479c3 */ /* 0x000e220000002500 */
[----:B------:R-:W1:Y:S07]  /*0030*/  LDCU UR5, c[0x0][0x390] ;  /* 0x00007200ff0577ac */ /* 0x000e6e0008000800 */
[----:B------:R-:W0:Y:S02]  /*0040*/  LDC R7, c[0x0][0x360] ;  /* 0x0000d800ff077b82 */ /* 0x000e240000000800 */
[----:B0-----:R-:W-:-:S05]  /*0050*/  IMAD R7, R7, UR4, R0 ;  /* 0x0000000407077c24 */ /* 0x001fca000f8e0200 */
[----:B-1----:R-:W-:-:S13]  /*0060*/  ISETP.GE.AND P0, PT, R7, UR5, PT ;  /* 0x0000000507007c0c */ /* 0x002fda000bf06270 */
[----:B------:R-:W-:Y:S05]  /*0070*/  @P0 EXIT ;  /* 0x000000000000094d */ /* 0x000fea0003800000 */
[----:B------:R-:W0:Y:S01]  /*0080*/  LDC.64 R2, c[0x0][0x380] ;  /* 0x0000e000ff027b82 */ /* 0x000e220000000a00 */
[----:B------:R-:W1:Y:S07]  /*0090*/  LDCU.64 UR4, c[0x0][0x358] ;  /* 0x00006b00ff0477ac */ /* 0x000e6e0008000a00 */
[----:B------:R-:W2:Y:S01]  /*00a0*/  LDC.64 R4, c[0x0][0x388] ;  /* 0x0000e200ff047b82 */ /* 0x000ea20000000a00 */
[----:B0-----:R-:W-:-:S06]  /*00b0*/  IMAD.WIDE R2, R7, 0x4, R2 ;  /* 0x0000000407027825 */ /* 0x001fcc00078e0202 */
[----:B-1----:R-:W3:Y:S01]  /*00c0*/  LDG.E R3, desc[UR4][R2.64] ;  /* 0x0000000402037981 */ /* 0x002ee2000c1e1900 */
[----:B--2---:R-:W-:-:S05]  /*00d0*/  IMAD.WIDE R4, R7, 0x4, R4 ;  /* 0x0000000407047825 */ /* 0x004fca00078e0204 */
[----:B---3--:R-:W-:Y:S01]  /*00e0*/  STG.E desc[UR4][R4.64], R3 ;  /* 0x0000000304007986 */ /* 0x008fe2000c101904 */
[----:B------:R-:W-:Y:S05]  /*00f0*/  EXIT ;  /* 0x000000000000794d */ /* 0x000fea0003800000 */
.L_x_0:
[----:B------:R-:W-:-:S00]  /*0100*/  BRA `(.L_x_0) ;  /* 0xfffffffc00fc7947 */ /* 0x000fc0000383ffff */
[----:B------:R-:W-:-:S00]  /*0110*/  NOP ;  /* 0x0000000000007918 */ /* 0x000fc00000000000 */
        /* <DEDUP_REMOVED lines=14> */
.L_x_4:


//--------------------- .text._Z16vecScalar_kernelPffi --------------------------
	.section	.text._Z16vecScalar_kernelPffi,"ax",@progbits
	.align	128
        .global         _Z16vecScalar_kernelPffi
        .type           _Z16vecScalar_kernelPffi,@function
        .size           _Z16vecScalar_kernelPffi,(.L_x_5 - _Z16vecScalar_kernelPffi)
        .other          _Z16vecScalar_kernelPffi,@"STO_CUDA_ENTRY STV_DEFAULT"
_Z16vecScalar_kernelPffi:
.text._Z16vecScalar_kernelPffi:
        /* <DEDUP_REMOVED lines=9> */
[----:B------:R-:W1:Y:S01]  /*0090*/  LDCU.64 UR4, c[0x0][0x358] ;  /* 0x00006b00ff0477ac */ /* 0x000e620008000a00 */
[----:B------:R-:W2:Y:S01]  /*00a0*/  LDCU UR6, c[0x0][0x388] ;  /* 0x00007100ff0677ac */ /* 0x000ea20008000800 */
[----:B0-----:R-:W-:-:S05]  /*00b0*/  IMAD.WIDE R2, R5, 0x4, R2 ;  /* 0x0000000405027825 */ /* 0x001fca00078e0202 */
[----:B-1----:R-:W2:Y:S02]  /*00c0*/  LDG.E R0, desc[UR4][R2.64] ;  /* 0x0000000402007981 */ /* 0x002ea4000c1e1900 */
[----:B--2---:R-:W-:-:S05]  /*00d0*/  FMUL R5, R0, UR6 ;  /* 0x0000000600057c20 */ /* 0x004fca0008400000 */
[----:B------:R-:W-:Y:S01]  /*00e0*/  STG.E desc[UR4][R2.64], R5 ;  /* 0x0000000502007986 */ /* 0x000fe2000c101904 */
[----:B------:R-:W-:Y:S05]  /*00f0*/  EXIT ;  /* 0x000000000000794d */ /* 0x000fea0003800000 */
.L_x_1:
        /* <DEDUP_REMOVED lines=16> */
.L_x_5:


//--------------------- .text._Z13vecSub_kernelPfS_S_i --------------------------
	.section	.text._Z13vecSub_kernelPfS_S_i,"ax",@progbits
	.align	128
        .global         _Z13vecSub_kernelPfS_S_i
        .type           _Z13vecSub_kernelPfS_S_i,@function
        .size           _Z13vecSub_kernelPfS_S_i,(.L_x_6 - _Z13vecSub_kernelPfS_S_i)
        .other          _Z13vecSub_kernelPfS_S_i,@"STO_CUDA_ENTRY STV_DEFAULT"
_Z13vecSub_kernelPfS_S_i:
.text._Z13vecSub_kernelPfS_S_i:
        /* <DEDUP_REMOVED lines=10> */
[----:B------:R-:W2:Y:S08]  /*00a0*/  LDC.64 R4, c[0x0][0x388] ;  /* 0x0000e200ff047b82 */ /* 0x000eb00000000a00 */
[----:B------:R-:W3:Y:S01]  /*00b0*/  LDC.64 R6, c[0x0][0x390] ;  /* 0x0000e400ff067b82 */ /* 0x000ee20000000a00 */
[----:B0-----:R-:W-:-:S06]  /*00c0*/  IMAD.WIDE R2, R9, 0x4, R2 ;  /* 0x0000000409027825 */ /* 0x001fcc00078e0202 */
[----:B-1----:R-:W4:Y:S01]  /*00d0*/  LDG.E R2, desc[UR4][R2.64] ;  /* 0x0000000402027981 */ /* 0x002f22000c1e1900 */
[----:B--2---:R-:W-:-:S06]  /*00e0*/  IMAD.WIDE R4, R9, 0x4, R4 ;  /* 0x0000000409047825 */ /* 0x004fcc00078e0204 */
[----:B------:R-:W4:Y:S01]  /*00f0*/  LDG.E R5, desc[UR4][R4.64] ;  /* 0x0000000404057981 */ /* 0x000f22000c1e1900 */
[----:B---3--:R-:W-:-:S04]  /*0100*/  IMAD.WIDE R6, R9, 0x4, R6 ;  /* 0x0000000409067825 */ /* 0x008fc800078e0206 */
[----:B----4-:R-:W-:-:S05]  /*0110*/  FADD R9, R2, -R5 ;  /* 0x8000000502097221 */ /* 0x010fca0000000000 */
[----:B------:R-:W-:Y:S01]  /*0120*/  STG.E desc[UR4][R6.64], R9 ;  /* 0x0000000906007986 */ /* 0x000fe2000c101904 */
[----:B------:R-:W-:Y:S05]  /*0130*/  EXIT ;  /* 0x000000000000794d */ /* 0x000fea0003800000 */
.L_x_2:
        /* <DEDUP_REMOVED lines=12> */
.L_x_6:


//--------------------- .text._Z13vecAdd_kernelPfS_S_i --------------------------
	.section	.text._Z13vecAdd_kernelPfS_S_i,"ax",@progbits
	.align	128
        .global         _Z13vecAdd_kernelPfS_S_i
        .type           _Z13vecAdd_kernelPfS_S_i,@function
        .size           _Z13vecAdd_kernelPfS_S_i,(.L_x_7 - _Z13vecAdd_kernelPfS_S_i)
        .other          _Z13vecAdd_kernelPfS_S_i,@"STO_CUDA_ENTRY STV_DEFAULT"
_Z13vecAdd_kernelPfS_S_i:
.text._Z13vecAdd_kernelPfS_S_i:
        /* <DEDUP_REMOVED lines=17> */
[----:B----4-:R-:W-:-:S05]  /*0110*/  FADD R9, R2, R5 ;  /* 0x0000000502097221 */ /* 0x010fca0000000000 */
[----:B------:R-:W-:Y:S01]  /*0120*/  STG.E desc[UR4][R6.64], R9 ;  /* 0x0000000906007986 */ /* 0x000fe2000c101904 */
[----:B------:R-:W-:Y:S05]  /*0130*/  EXIT ;  /* 0x000000000000794d */ /* 0x000fea0003800000 */
.L_x_3:
        /* <DEDUP_REMOVED lines=12> */
.L_x_7:


//--------------------- .nv.shared.reserved.0     --------------------------
	.section	.nv.shared.reserved.0,"aw",@nobits
	.weak		__nv_reservedSMEM_offset_0_alias
	.size		__nv_reservedSMEM_offset_0_alias, 0, 64
	.other		__nv_reservedSMEM_offset_0_alias,@"STO_CUDA_RESERVED_SHARED STV_DEFAULT"
__nv_reservedSMEM_offset_0_alias:
	.zero		0
	.zero		64


//--------------------- .nv.constant0._Z14vecCopy_kernelPfS_i --------------------------
	.section	.nv.constant0._Z14vecCopy_kernelPfS_i,"a",@progbits
	.sectionflags	@""
	.align	4
.nv.constant0._Z14vecCopy_kernelPfS_i:
	.zero		916


//--------------------- .nv.constant0._Z16vecScalar_kernelPffi --------------------------
	.section	.nv.constant0._Z16vecScalar_kernelPffi,"a",@progbits
	.sectionflags	@""
	.align	4
.nv.constant0._Z16vecScalar_kernelPffi:
	.zero		912


//--------------------- .nv.constant0._Z13vecSub_kernelPfS_S_i --------------------------
	.section	.nv.constant0._Z13vecSub_kernelPfS_S_i,"a",@progbits
	.sectionflags	@""
	.align	4
.nv.constant0._Z13vecSub_kernelPfS_S_i:
	.zero		924


//--------------------- .nv.constant0._Z13vecAdd_kernelPfS_S_i --------------------------
	.section	.nv.constant0._Z13vecAdd_kernelPfS_S_i,"a",@progbits
	.sectionflags	@""
	.align	4
.nv.constant0._Z13vecAdd_kernelPfS_S_i:
	.zero		924


//--------------------- SYMBOLS --------------------------

	.type		.nv.reservedSmem.offset0,@object
	.size		.nv.reservedSmem.offset0,0x4
